//
// Generated by NVIDIA NVVM Compiler
//
// Compiler Build ID: CL-36424714
// Cuda compilation tools, release 13.0, V13.0.88
// Based on NVVM 20.0.0
//

.version 9.0
.target sm_100
.address_size 64

	// .globl	_Z5norecPKfS0_S0_Pf

.visible .entry _Z5norecPKfS0_S0_Pf(
	.param .u64 .ptr .align 1 _Z5norecPKfS0_S0_Pf_param_0,
	.param .u64 .ptr .align 1 _Z5norecPKfS0_S0_Pf_param_1,
	.param .u64 .ptr .align 1 _Z5norecPKfS0_S0_Pf_param_2,
	.param .u64 .ptr .align 1 _Z5norecPKfS0_S0_Pf_param_3
)
{
	.reg .b32 	%r<2>;
	.reg .b32 	%f<5>;
	.reg .b64 	%rd<14>;

	ld.param.u64 	%rd1, [_Z5norecPKfS0_S0_Pf_param_0];
	ld.param.u64 	%rd2, [_Z5norecPKfS0_S0_Pf_param_1];
	ld.param.u64 	%rd3, [_Z5norecPKfS0_S0_Pf_param_2];
	ld.param.u64 	%rd4, [_Z5norecPKfS0_S0_Pf_param_3];
	cvta.to.global.u64 	%rd5, %rd4;
	cvta.to.global.u64 	%rd6, %rd3;
	cvta.to.global.u64 	%rd7, %rd2;
	cvta.to.global.u64 	%rd8, %rd1;
	mov.u32 	%r1, %tid.x;
	mul.wide.u32 	%rd9, %r1, 4;
	add.s64 	%rd10, %rd8, %rd9;
	ld.global.f32 	%f1, [%rd10];
	add.s64 	%rd11, %rd7, %rd9;
	ld.global.f32 	%f2, [%rd11];
	add.s64 	%rd12, %rd6, %rd9;
	ld.global.f32 	%f3, [%rd12];
	fma.rn.f32 	%f4, %f2, %f3, %f1;
	add.s64 	%rd13, %rd5, %rd9;
	st.global.f32 	[%rd13], %f4;
	ret;

}
	// .globl	_Z3recPKfS0_S0_Pf
.visible .entry _Z3recPKfS0_S0_Pf(
	.param .u64 .ptr .align 1 _Z3recPKfS0_S0_Pf_param_0,
	.param .u64 .ptr .align 1 _Z3recPKfS0_S0_Pf_param_1,
	.param .u64 .ptr .align 1 _Z3recPKfS0_S0_Pf_param_2,
	.param .u64 .ptr .align 1 _Z3recPKfS0_S0_Pf_param_3
)
{
	.reg .b32 	%r<2>;
	.reg .b32 	%f<5>;
	.reg .b64 	%rd<14>;

	ld.param.u64 	%rd1, [_Z3recPKfS0_S0_Pf_param_0];
	ld.param.u64 	%rd2, [_Z3recPKfS0_S0_Pf_param_1];
	ld.param.u64 	%rd3, [_Z3recPKfS0_S0_Pf_param_2];
	ld.param.u64 	%rd4, [_Z3recPKfS0_S0_Pf_param_3];
	cvta.to.global.u64 	%rd5, %rd4;
	cvta.to.global.u64 	%rd6, %rd3;
	cvta.to.global.u64 	%rd7, %rd2;
	cvta.to.global.u64 	%rd8, %rd1;
	mov.u32 	%r1, %tid.x;
	mul.wide.u32 	%rd9, %r1, 4;
	add.s64 	%rd10, %rd8, %rd9;
	ld.global.nc.f32 	%f1, [%rd10];
	add.s64 	%rd11, %rd7, %rd9;
	ld.global.nc.f32 	%f2, [%rd11];
	add.s64 	%rd12, %rd6, %rd9;
	ld.global.nc.f32 	%f3, [%rd12];
	fma.rn.f32 	%f4, %f2, %f3, %f1;
	add.s64 	%rd13, %rd5, %rd9;
	st.global.f32 	[%rd13], %f4;
	ret;

}
	// .globl	_Z4recgPKfS0_S0_Pf
.visible .entry _Z4recgPKfS0_S0_Pf(
	.param .u64 .ptr .align 1 _Z4recgPKfS0_S0_Pf_param_0,
	.param .u64 .ptr .align 1 _Z4recgPKfS0_S0_Pf_param_1,
	.param .u64 .ptr .align 1 _Z4recgPKfS0_S0_Pf_param_2,
	.param .u64 .ptr .align 1 _Z4recgPKfS0_S0_Pf_param_3
)
{
	.reg .b32 	%r<2>;
	.reg .b32 	%f<5>;
	.reg .b64 	%rd<14>;

	ld.param.u64 	%rd1, [_Z4recgPKfS0_S0_Pf_param_0];
	ld.param.u64 	%rd2, [_Z4recgPKfS0_S0_Pf_param_1];
	ld.param.u64 	%rd3, [_Z4recgPKfS0_S0_Pf_param_2];
	ld.param.u64 	%rd4, [_Z4recgPKfS0_S0_Pf_param_3];
	cvta.to.global.u64 	%rd5, %rd4;
	cvta.to.global.u64 	%rd6, %rd3;
	cvta.to.global.u64 	%rd7, %rd2;
	cvta.to.global.u64 	%rd8, %rd1;
	mov.u32 	%r1, %tid.x;
	mul.wide.u32 	%rd9, %r1, 4;
	add.s64 	%rd10, %rd8, %rd9;
	ld.global.nc.f32 	%f1, [%rd10];
	add.s64 	%rd11, %rd7, %rd9;
	ld.global.nc.f32 	%f2, [%rd11];
	add.s64 	%rd12, %rd6, %rd9;
	ld.global.nc.f32 	%f3, [%rd12];
	fma.rn.f32 	%f4, %f2, %f3, %f1;
	add.s64 	%rd13, %rd5, %rd9;
	st.global.f32 	[%rd13], %f4;
	ret;

}
	// .globl	_Z6norecgPKfS0_S0_Pf
.visible .entry _Z6norecgPKfS0_S0_Pf(
	.param .u64 .ptr .align 1 _Z6norecgPKfS0_S0_Pf_param_0,
	.param .u64 .ptr .align 1 _Z6norecgPKfS0_S0_Pf_param_1,
	.param .u64 .ptr .align 1 _Z6norecgPKfS0_S0_Pf_param_2,
	.param .u64 .ptr .align 1 _Z6norecgPKfS0_S0_Pf_param_3
)
{
	.reg .b32 	%r<2>;
	.reg .b32 	%f<5>;
	.reg .b64 	%rd<14>;

	ld.param.u64 	%rd1, [_Z6norecgPKfS0_S0_Pf_param_0];
	ld.param.u64 	%rd2, [_Z6norecgPKfS0_S0_Pf_param_1];
	ld.param.u64 	%rd3, [_Z6norecgPKfS0_S0_Pf_param_2];
	ld.param.u64 	%rd4, [_Z6norecgPKfS0_S0_Pf_param_3];
	cvta.to.global.u64 	%rd5, %rd4;
	cvta.to.global.u64 	%rd6, %rd3;
	cvta.to.global.u64 	%rd7, %rd2;
	cvta.to.global.u64 	%rd8, %rd1;
	mov.u32 	%r1, %tid.x;
	mul.wide.u32 	%rd9, %r1, 4;
	add.s64 	%rd10, %rd8, %rd9;
	ld.global.nc.f32 	%f1, [%rd10];
	add.s64 	%rd11, %rd7, %rd9;
	ld.global.nc.f32 	%f2, [%rd11];
	add.s64 	%rd12, %rd6, %rd9;
	ld.global.nc.f32 	%f3, [%rd12];
	fma.rn.f32 	%f4, %f2, %f3, %f1;
	add.s64 	%rd13, %rd5, %rd9;
	st.global.f32 	[%rd13], %f4;
	ret;

}
	// .globl	_Z4rechPK1HPf
.visible .entry _Z4rechPK1HPf(
	.param .u64 .ptr .align 1 _Z4rechPK1HPf_param_0,
	.param .u64 .ptr .align 1 _Z4rechPK1HPf_param_1
)
{
	.reg .b32 	%r<2>;
	.reg .b32 	%f<5>;
	.reg .b64 	%rd<13>;

	ld.param.u64 	%rd2, [_Z4rechPK1HPf_param_0];
	ld.param.u64 	%rd3, [_Z4rechPK1HPf_param_1];
	cvta.to.global.u64 	%rd4, %rd3;
	cvta.to.global.u64 	%rd5, %rd2;
	ld.global.nc.u64 	%rd6, [%rd5+8];
	mov.u32 	%r1, %tid.x;
	ld.global.nc.u64 	%rd7, [%rd5];
	mul.wide.u32 	%rd8, %r1, 4;
	add.s64 	%rd9, %rd7, %rd8;
	ld.f32 	%f2, [%rd9];
	add.s64 	%rd10, %rd6, %rd8;
	ld.f32 	%f3, [%rd10];
	ld.global.nc.u64 	%rd11, [%rd5+16];
	add.s64 	%rd1, %rd11, %rd8;
	// begin inline asm
	ld.global.nc.f32 %f1, [%rd1];
	// end inline asm
	fma.rn.f32 	%f4, %f3, %f1, %f2;
	add.s64 	%rd12, %rd4, %rd8;
	st.global.f32 	[%rd12], %f4;
	ret;

}
	// .globl	_Z5rechc2ACPfS0_
.visible .entry _Z5rechc2ACPfS0_(
	.param .align 8 .b8 _Z5rechc2ACPfS0__param_0[24],
	.param .u64 .ptr .align 1 _Z5rechc2ACPfS0__param_1,
	.param .u64 .ptr .align 1 _Z5rechc2ACPfS0__param_2
)
{
	.reg .b32 	%r<2>;
	.reg .b32 	%f<7>;
	.reg .b64 	%rd<17>;

	ld.param.u64 	%rd1, [_Z5rechc2ACPfS0__param_0+16];
	ld.param.u64 	%rd2, [_Z5rechc2ACPfS0__param_0+8];
	ld.param.u64 	%rd3, [_Z5rechc2ACPfS0__param_0];
	ld.param.u64 	%rd4, [_Z5rechc2ACPfS0__param_1];
	ld.param.u64 	%rd5, [_Z5rechc2ACPfS0__param_2];
	cvta.to.global.u64 	%rd6, %rd5;
	cvta.to.global.u64 	%rd7, %rd4;
	cvta.to.global.u64 	%rd8, %rd3;
	cvta.to.global.u64 	%rd9, %rd2;
	cvta.to.global.u64 	%rd10, %rd1;
	mov.u32 	%r1, %tid.x;
	mul.wide.u32 	%rd11, %r1, 4;
	add.s64 	%rd12, %rd8, %rd11;
	ld.global.nc.f32 	%f1, [%rd12];
	add.s64 	%rd13, %rd9, %rd11;
	ld.global.nc.f32 	%f2, [%rd13];
	add.s64 	%rd14, %rd10, %rd11;
	ld.global.nc.f32 	%f3, [%rd14];
	mul.f32 	%f4, %f2, %f3;
	add.f32 	%f5, %f1, %f4;
	add.s64 	%rd15, %rd7, %rd11;
	st.global.f32 	[%rd15], %f5;
	sub.f32 	%f6, %f1, %f4;
	add.s64 	%rd16, %rd6, %rd11;
	st.global.f32 	[%rd16], %f6;
	ret;

}


// ===== COMPILED SASS (sm_100) =====

	.target	sm_100

	.elftype	@"ET_EXEC"


//--------------------- .note.nv.tkinfo           --------------------------
	.section	.note.nv.tkinfo,"",@"SHT_NOTE"
	.sectionflags	@"SHF_NOTE_NV_TKINFO"
	.tkinfo
        /*0018*/ 	.word	0x00000002
        /*0030*/ 	.string	""
        /*0030*/ 	.string	"ptxas"
        /*0030*/ 	.string	"Cuda compilation tools, release 13.0, V13.0.88"
        /*0030*/ 	.string	"Build cuda_13.0.r13.0/compiler.36424714_0"
        /*0030*/ 	.string	"-arch sm_100 -m 64 "



//--------------------- .note.nv.cuinfo           --------------------------
	.section	.note.nv.cuinfo,"",@"SHT_NOTE"
	.sectionflags	@"SHF_NOTE_NV_CUINFO"
        /*0018*/ 	.short	0x0002
        /*001a*/ 	.short	0x0064
        /*001c*/ 	.short	0x0082
	.zero		2


//--------------------- .nv.info                  --------------------------
	.section	.nv.info,"",@"SHT_CUDA_INFO"
	.align	4


	//----- nvinfo : EIATTR_REGCOUNT
	.align		4
        /*0000*/ 	.byte	0x04, 0x2f
        /*0002*/ 	.short	(.L_1 - .L_0)
	.align		4
.L_0:
        /*0004*/ 	.word	index@(_Z5norecPKfS0_S0_Pf)
        /*0008*/ 	.word	0x0000000e


	//----- nvinfo : EIATTR_FRAME_SIZE
	.align		4
.L_1:
        /*000c*/ 	.byte	0x04, 0x11
        /*000e*/ 	.short	(.L_3 - .L_2)
	.align		4
.L_2:
        /*0010*/ 	.word	index@(_Z5norecPKfS0_S0_Pf)
        /*0014*/ 	.word	0x00000000


	//----- nvinfo : EIATTR_REGCOUNT
	.align		4
.L_3:
        /*0018*/ 	.byte	0x04, 0x2f
        /*001a*/ 	.short	(.L_5 - .L_4)
	.align		4
.L_4:
        /*001c*/ 	.word	index@(_Z3recPKfS0_S0_Pf)
        /*0020*/ 	.word	0x0000000e


	//----- nvinfo : EIATTR_FRAME_SIZE
	.align		4
.L_5:
        /*0024*/ 	.byte	0x04, 0x11
        /*0026*/ 	.short	(.L_7 - .L_6)
	.align		4
.L_6:
        /*0028*/ 	.word	index@(_Z3recPKfS0_S0_Pf)
        /*002c*/ 	.word	0x00000000


	//----- nvinfo : EIATTR_REGCOUNT
	.align		4
.L_7:
        /*0030*/ 	.byte	0x04, 0x2f
        /*0032*/ 	.short	(.L_9 - .L_8)
	.align		4
.L_8:
        /*0034*/ 	.word	index@(_Z4recgPKfS0_S0_Pf)
        /*0038*/ 	.word	0x0000000e


	//----- nvinfo : EIATTR_FRAME_SIZE
	.align		4
.L_9:
        /*003c*/ 	.byte	0x04, 0x11
        /*003e*/ 	.short	(.L_11 - .L_10)
	.align		4
.L_10:
        /*0040*/ 	.word	index@(_Z4recgPKfS0_S0_Pf)
        /*0044*/ 	.word	0x00000000


	//----- nvinfo : EIATTR_REGCOUNT
	.align		4
.L_11:
        /*0048*/ 	.byte	0x04, 0x2f
        /*004a*/ 	.short	(.L_13 - .L_12)
	.align		4
.L_12:
        /*004c*/ 	.word	index@(_Z6norecgPKfS0_S0_Pf)
        /*0050*/ 	.word	0x0000000e


	//----- nvinfo : EIATTR_FRAME_SIZE
	.align		4
.L_13:
        /*0054*/ 	.byte	0x04, 0x11
        /*0056*/ 	.short	(.L_15 - .L_14)
	.align		4
.L_14:
        /*0058*/ 	.word	index@(_Z6norecgPKfS0_S0_Pf)
        /*005c*/ 	.word	0x00000000


	//----- nvinfo : EIATTR_REGCOUNT
	.align		4
.L_15:
        /*0060*/ 	.byte	0x04, 0x2f
        /*0062*/ 	.short	(.L_17 - .L_16)
	.align		4
.L_16:
        /*0064*/ 	.word	index@(_Z4rechPK1HPf)
        /*0068*/ 	.word	0x00000010


	//----- nvinfo : EIATTR_FRAME_SIZE
	.align		4
.L_17:
        /*006c*/ 	.byte	0x04, 0x11
        /*006e*/ 	.short	(.L_19 - .L_18)
	.align		4
.L_18:
        /*0070*/ 	.word	index@(_Z4rechPK1HPf)
        /*0074*/ 	.word	0x00000000


	//----- nvinfo : EIATTR_REGCOUNT
	.align		4
.L_19:
        /*0078*/ 	.byte	0x04, 0x2f
        /*007a*/ 	.short	(.L_21 - .L_20)
	.align		4
.L_20:
        /*007c*/ 	.word	index@(_Z5rechc2ACPfS0_)
        /*0080*/ 	.word	0x00000014


	//----- nvinfo : EIATTR_FRAME_SIZE
	.align		4
.L_21:
        /*0084*/ 	.byte	0x04, 0x11
        /*0086*/ 	.short	(.L_23 - .L_22)
	.align		4
.L_22:
        /*0088*/ 	.word	index@(_Z5rechc2ACPfS0_)
        /*008c*/ 	.word	0x00000000


	//----- nvinfo : EIATTR_MIN_STACK_SIZE
	.align		4
.L_23:
        /*0090*/ 	.byte	0x04, 0x12
        /*0092*/ 	.short	(.L_25 - .L_24)
	.align		4
.L_24:
        /*0094*/ 	.word	index@(_Z5rechc2ACPfS0_)
        /*0098*/ 	.word	0x00000000


	//----- nvinfo : EIATTR_MIN_STACK_SIZE
	.align		4
.L_25:
        /*009c*/ 	.byte	0x04, 0x12
        /*009e*/ 	.short	(.L_27 - .L_26)
	.align		4
.L_26:
        /*00a0*/ 	.word	index@(_Z4rechPK1HPf)
        /*00a4*/ 	.word	0x00000000


	//----- nvinfo : EIATTR_MIN_STACK_SIZE
	.align		4
.L_27:
        /*00a8*/ 	.byte	0x04, 0x12
        /*00aa*/ 	.short	(.L_29 - .L_28)
	.align		4
.L_28:
        /*00ac*/ 	.word	index@(_Z6norecgPKfS0_S0_Pf)
        /*00b0*/ 	.word	0x00000000


	//----- nvinfo : EIATTR_MIN_STACK_SIZE
	.align		4
.L_29:
        /*00b4*/ 	.byte	0x04, 0x12
        /*00b6*/ 	.short	(.L_31 - .L_30)
	.align		4
.L_30:
        /*00b8*/ 	.word	index@(_Z4recgPKfS0_S0_Pf)
        /*00bc*/ 	.word	0x00000000


	//----- nvinfo : EIATTR_MIN_STACK_SIZE
	.align		4
.L_31:
        /*00c0*/ 	.byte	0x04, 0x12
        /*00c2*/ 	.short	(.L_33 - .L_32)
	.align		4
.L_32:
        /*00c4*/ 	.word	index@(_Z3recPKfS0_S0_Pf)
        /*00c8*/ 	.word	0x00000000


	//----- nvinfo : EIATTR_MIN_STACK_SIZE
	.align		4
.L_33:
        /*00cc*/ 	.byte	0x04, 0x12
        /*00ce*/ 	.short	(.L_35 - .L_34)
	.align		4
.L_34:
        /*00d0*/ 	.word	index@(_Z5norecPKfS0_S0_Pf)
        /*00d4*/ 	.word	0x00000000
.L_35:


//--------------------- .nv.compat                --------------------------
	.section	.nv.compat,"",@"SHT_CUDA_COMPAT_INFO"
	.align	4
        /*0000*/ 	.byte	0x02, 0x09, 0x00, 0x00, 0x02, 0x02, 0x01, 0x00, 0x02, 0x05, 0x05, 0x00, 0x03, 0x07, 0x01, 0x01
        /*0010*/ 	.byte	0x02, 0x03, 0x00, 0x00, 0x02, 0x06, 0x01, 0x00, 0x04, 0x0b, 0x08, 0x00, 0x09, 0x00, 0x00, 0x00
        /*0020*/ 	.byte	0x00, 0x00, 0x00, 0x00


//--------------------- .nv.info._Z5rechc2ACPfS0_ --------------------------
	.section	.nv.info._Z5rechc2ACPfS0_,"",@"SHT_CUDA_INFO"
	.sectionflags	@""
	.align	4


	//----- nvinfo : EIATTR_CUDA_API_VERSION
	.align		4
        /*0000*/ 	.byte	0x04, 0x37
        /*0002*/ 	.short	(.L_37 - .L_36)
.L_36:
        /*0004*/ 	.word	0x00000082


	//----- nvinfo : EIATTR_KPARAM_INFO
	.align		4
.L_37:
        /*0008*/ 	.byte	0x04, 0x17
        /*000a*/ 	.short	(.L_39 - .L_38)
.L_38:
        /*000c*/ 	.word	0x00000000
        /*0010*/ 	.short	0x0002
        /*0012*/ 	.short	0x0020
        /*0014*/ 	.byte	0x00, 0xf5, 0x21, 0x00


	//----- nvinfo : EIATTR_KPARAM_INFO
	.align		4
.L_39:
        /*0018*/ 	.byte	0x04, 0x17
        /*001a*/ 	.short	(.L_41 - .L_40)
.L_40:
        /*001c*/ 	.word	0x00000000
        /*0020*/ 	.short	0x0001
        /*0022*/ 	.short	0x0018
        /*0024*/ 	.byte	0x00, 0xf5, 0x21, 0x00


	//----- nvinfo : EIATTR_KPARAM_INFO
	.align		4
.L_41:
        /*0028*/ 	.byte	0x04, 0x17
        /*002a*/ 	.short	(.L_43 - .L_42)
.L_42:
        /*002c*/ 	.word	0x00000000
        /*0030*/ 	.short	0x0000
        /*0032*/ 	.short	0x0000
        /*0034*/ 	.byte	0x00, 0xf0, 0x61, 0x00


	//----- nvinfo : EIATTR_SPARSE_MMA_MASK
	.align		4
.L_43:
        /*0038*/ 	.byte	0x03, 0x50
        /*003a*/ 	.short	0x0000


	//----- nvinfo : EIATTR_MAXREG_COUNT
	.align		4
        /*003c*/ 	.byte	0x03, 0x1b
        /*003e*/ 	.short	0x00ff


	//----- nvinfo : EIATTR_MERCURY_ISA_VERSION
	.align		4
        /*0040*/ 	.byte	0x03, 0x5f
        /*0042*/ 	.short	0x0101


	//----- nvinfo : EIATTR_VRC_CTA_INIT_COUNT
	.align		4
        /*0044*/ 	.byte	0x02, 0x4a
	.zero		1
	.zero		1


	//----- nvinfo : EIATTR_EXIT_INSTR_OFFSETS
	.align		4
        /*0048*/ 	.byte	0x04, 0x1c
        /*004a*/ 	.short	(.L_45 - .L_44)


	//   ....[0]....
.L_44:
        /*004c*/ 	.word	0x00000140


	//----- nvinfo : EIATTR_CBANK_PARAM_SIZE
	.align		4
.L_45:
        /*0050*/ 	.byte	0x03, 0x19
        /*0052*/ 	.short	0x0028


	//----- nvinfo : EIATTR_PARAM_CBANK
	.align		4
        /*0054*/ 	.byte	0x04, 0x0a
        /*0056*/ 	.short	(.L_47 - .L_46)
	.align		4
.L_46:
        /*0058*/ 	.word	index@(.nv.constant0._Z5rechc2ACPfS0_)
        /*005c*/ 	.short	0x0380
        /*005e*/ 	.short	0x0028


	//----- nvinfo : EIATTR_SW_WAR
	.align		4
.L_47:
        /*0060*/ 	.byte	0x04, 0x36
        /*0062*/ 	.short	(.L_49 - .L_48)
.L_48:
        /*0064*/ 	.word	0x00000008
.L_49:


//--------------------- .nv.info._Z4rechPK1HPf    --------------------------
	.section	.nv.info._Z4rechPK1HPf,"",@"SHT_CUDA_INFO"
	.sectionflags	@""
	.align	4


	//----- nvinfo : EIATTR_CUDA_API_VERSION
	.align		4
        /*0000*/ 	.byte	0x04, 0x37
        /*0002*/ 	.short	(.L_51 - .L_50)
.L_50:
        /*0004*/ 	.word	0x00000082


	//----- nvinfo : EIATTR_KPARAM_INFO
	.align		4
.L_51:
        /*0008*/ 	.byte	0x04, 0x17
        /*000a*/ 	.short	(.L_53 - .L_52)
.L_52:
        /*000c*/ 	.word	0x00000000
        /*0010*/ 	.short	0x0001
        /*0012*/ 	.short	0x0008
        /*0014*/ 	.byte	0x00, 0xf5, 0x21, 0x00


	//----- nvinfo : EIATTR_KPARAM_INFO
	.align		4
.L_53:
        /*0018*/ 	.byte	0x04, 0x17
        /*001a*/ 	.short	(.L_55 - .L_54)
.L_54:
        /*001c*/ 	.word	0x00000000
        /*0020*/ 	.short	0x0000
        /*0022*/ 	.short	0x0000
        /*0024*/ 	.byte	0x00, 0xf5, 0x21, 0x00


	//----- nvinfo : EIATTR_SPARSE_MMA_MASK
	.align		4
.L_55:
        /*0028*/ 	.byte	0x03, 0x50
        /*002a*/ 	.short	0x0000


	//----- nvinfo : EIATTR_MAXREG_COUNT
	.align		4
        /*002c*/ 	.byte	0x03, 0x1b
        /*002e*/ 	.short	0x00ff


	//----- nvinfo : EIATTR_MERCURY_ISA_VERSION
	.align		4
        /*0030*/ 	.byte	0x03, 0x5f
        /*0032*/ 	.short	0x0101


	//----- nvinfo : EIATTR_VRC_CTA_INIT_COUNT
	.align		4
        /*0034*/ 	.byte	0x02, 0x4a
	.zero		1
	.zero		1


	//----- nvinfo : EIATTR_EXIT_INSTR_OFFSETS
	.align		4
        /*0038*/ 	.byte	0x04, 0x1c
        /*003a*/ 	.short	(.L_57 - .L_56)


	//   ....[0]....
.L_56:
        /*003c*/ 	.word	0x00000110


	//----- nvinfo : EIATTR_CBANK_PARAM_SIZE
	.align		4
.L_57:
        /*0040*/ 	.byte	0x03, 0x19
        /*0042*/ 	.short	0x0010


	//----- nvinfo : EIATTR_PARAM_CBANK
	.align		4
        /*0044*/ 	.byte	0x04, 0x0a
        /*0046*/ 	.short	(.L_59 - .L_58)
	.align		4
.L_58:
        /*0048*/ 	.word	index@(.nv.constant0._Z4rechPK1HPf)
        /*004c*/ 	.short	0x0380
        /*004e*/ 	.short	0x0010


	//----- nvinfo : EIATTR_SW_WAR
	.align		4
.L_59:
        /*0050*/ 	.byte	0x04, 0x36
        /*0052*/ 	.short	(.L_61 - .L_60)
.L_60:
        /*0054*/ 	.word	0x00000008
.L_61:


//--------------------- .nv.info._Z6norecgPKfS0_S0_Pf --------------------------
	.section	.nv.info._Z6norecgPKfS0_S0_Pf,"",@"SHT_CUDA_INFO"
	.sectionflags	@""
	.align	4


	//----- nvinfo : EIATTR_CUDA_API_VERSION
	.align		4
        /*0000*/ 	.byte	0x04, 0x37
        /*0002*/ 	.short	(.L_63 - .L_62)
.L_62:
        /*0004*/ 	.word	0x00000082


	//----- nvinfo : EIATTR_KPARAM_INFO
	.align		4
.L_63:
        /*0008*/ 	.byte	0x04, 0x17
        /*000a*/ 	.short	(.L_65 - .L_64)
.L_64:
        /*000c*/ 	.word	0x00000000
        /*0010*/ 	.short	0x0003
        /*0012*/ 	.short	0x0018
        /*0014*/ 	.byte	0x00, 0xf5, 0x21, 0x00


	//----- nvinfo : EIATTR_KPARAM_INFO
	.align		4
.L_65:
        /*0018*/ 	.byte	0x04, 0x17
        /*001a*/ 	.short	(.L_67 - .L_66)
.L_66:
        /*001c*/ 	.word	0x00000000
        /*0020*/ 	.short	0x0002
        /*0022*/ 	.short	0x0010
        /*0024*/ 	.byte	0x00, 0xf5, 0x21, 0x00


	//----- nvinfo : EIATTR_KPARAM_INFO
	.align		4
.L_67:
        /*0028*/ 	.byte	0x04, 0x17
        /*002a*/ 	.short	(.L_69 - .L_68)
.L_68:
        /*002c*/ 	.word	0x00000000
        /*0030*/ 	.short	0x0001
        /*0032*/ 	.short	0x0008
        /*0034*/ 	.byte	0x00, 0xf5, 0x21, 0x00


	//----- nvinfo : EIATTR_KPARAM_INFO
	.align		4
.L_69:
        /*0038*/ 	.byte	0x04, 0x17
        /*003a*/ 	.short	(.L_71 - .L_70)
.L_70:
        /*003c*/ 	.word	0x00000000
        /*0040*/ 	.short	0x0000
        /*0042*/ 	.short	0x0000
        /*0044*/ 	.byte	0x00, 0xf5, 0x21, 0x00


	//----- nvinfo : EIATTR_SPARSE_MMA_MASK
	.align		4
.L_71:
        /*0048*/ 	.byte	0x03, 0x50
        /*004a*/ 	.short	0x0000


	//----- nvinfo : EIATTR_MAXREG_COUNT
	.align		4
        /*004c*/ 	.byte	0x03, 0x1b
        /*004e*/ 	.short	0x00ff


	//----- nvinfo : EIATTR_MERCURY_ISA_VERSION
	.align		4
        /*0050*/ 	.byte	0x03, 0x5f
        /*0052*/ 	.short	0x0101


	//----- nvinfo : EIATTR_VRC_CTA_INIT_COUNT
	.align		4
        /*0054*/ 	.byte	0x02, 0x4a
	.zero		1
	.zero		1


	//----- nvinfo : EIATTR_EXIT_INSTR_OFFSETS
	.align		4
        /*0058*/ 	.byte	0x04, 0x1c
        /*005a*/ 	.short	(.L_73 - .L_72)


	//   ....[0]....
.L_72:
        /*005c*/ 	.word	0x00000100


	//----- nvinfo : EIATTR_CBANK_PARAM_SIZE
	.align		4
.L_73:
        /*0060*/ 	.byte	0x03, 0x19
        /*0062*/ 	.short	0x0020


	//----- nvinfo : EIATTR_PARAM_CBANK
	.align		4
        /*0064*/ 	.byte	0x04, 0x0a
        /*0066*/ 	.short	(.L_75 - .L_74)
	.align		4
.L_74:
        /*0068*/ 	.word	index@(.nv.constant0._Z6norecgPKfS0_S0_Pf)
        /*006c*/ 	.short	0x0380
        /*006e*/ 	.short	0x0020


	//----- nvinfo : EIATTR_SW_WAR
	.align		4
.L_75:
        /*0070*/ 	.byte	0x04, 0x36
        /*0072*/ 	.short	(.L_77 - .L_76)
.L_76:
        /*0074*/ 	.word	0x00000008
.L_77:


//--------------------- .nv.info._Z4recgPKfS0_S0_Pf --------------------------
	.section	.nv.info._Z4recgPKfS0_S0_Pf,"",@"SHT_CUDA_INFO"
	.sectionflags	@""
	.align	4


	//----- nvinfo : EIATTR_CUDA_API_VERSION
	.align		4
        /*0000*/ 	.byte	0x04, 0x37
        /*0002*/ 	.short	(.L_79 - .L_78)
.L_78:
        /*0004*/ 	.word	0x00000082


	//----- nvinfo : EIATTR_KPARAM_INFO
	.align		4
.L_79:
        /*0008*/ 	.byte	0x04, 0x17
        /*000a*/ 	.short	(.L_81 - .L_80)
.L_80:
        /*000c*/ 	.word	0x00000000
        /*0010*/ 	.short	0x0003
        /*0012*/ 	.short	0x0018
        /*0014*/ 	.byte	0x00, 0xf5, 0x21, 0x00


	//----- nvinfo : EIATTR_KPARAM_INFO
	.align		4
.L_81:
        /*0018*/ 	.byte	0x04, 0x17
        /*001a*/ 	.short	(.L_83 - .L_82)
.L_82:
        /*001c*/ 	.word	0x00000000
        /*0020*/ 	.short	0x0002
        /*0022*/ 	.short	0x0010
        /*0024*/ 	.byte	0x00, 0xf5, 0x21, 0x00


	//----- nvinfo : EIATTR_KPARAM_INFO
	.align		4
.L_83:
        /*0028*/ 	.byte	0x04, 0x17
        /*002a*/ 	.short	(.L_85 - .L_84)
.L_84:
        /*002c*/ 	.word	0x00000000
        /*0030*/ 	.short	0x0001
        /*0032*/ 	.short	0x0008
        /*0034*/ 	.byte	0x00, 0xf5, 0x21, 0x00


	//----- nvinfo : EIATTR_KPARAM_INFO
	.align		4
.L_85:
        /*0038*/ 	.byte	0x04, 0x17
        /*003a*/ 	.short	(.L_87 - .L_86)
.L_86:
        /*003c*/ 	.word	0x00000000
        /*0040*/ 	.short	0x0000
        /*0042*/ 	.short	0x0000
        /*0044*/ 	.byte	0x00, 0xf5, 0x21, 0x00


	//----- nvinfo : EIATTR_SPARSE_MMA_MASK
	.align		4
.L_87:
        /*0048*/ 	.byte	0x03, 0x50
        /*004a*/ 	.short	0x0000


	//----- nvinfo : EIATTR_MAXREG_COUNT
	.align		4
        /*004c*/ 	.byte	0x03, 0x1b
        /*004e*/ 	.short	0x00ff


	//----- nvinfo : EIATTR_MERCURY_ISA_VERSION
	.align		4
        /*0050*/ 	.byte	0x03, 0x5f
        /*0052*/ 	.short	0x0101


	//----- nvinfo : EIATTR_VRC_CTA_INIT_COUNT
	.align		4
        /*0054*/ 	.byte	0x02, 0x4a
	.zero		1
	.zero		1


	//----- nvinfo : EIATTR_EXIT_INSTR_OFFSETS
	.align		4
        /*0058*/ 	.byte	0x04, 0x1c
        /*005a*/ 	.short	(.L_89 - .L_88)


	//   ....[0]....
.L_88:
        /*005c*/ 	.word	0x00000100


	//----- nvinfo : EIATTR_CBANK_PARAM_SIZE
	.align		4
.L_89:
        /*0060*/ 	.byte	0x03, 0x19
        /*0062*/ 	.short	0x0020


	//----- nvinfo : EIATTR_PARAM_CBANK
	.align		4
        /*0064*/ 	.byte	0x04, 0x0a
        /*0066*/ 	.short	(.L_91 - .L_90)
	.align		4
.L_90:
        /*0068*/ 	.word	index@(.nv.constant0._Z4recgPKfS0_S0_Pf)
        /*006c*/ 	.short	0x0380
        /*006e*/ 	.short	0x0020


	//----- nvinfo : EIATTR_SW_WAR
	.align		4
.L_91:
        /*0070*/ 	.byte	0x04, 0x36
        /*0072*/ 	.short	(.L_93 - .L_92)
.L_92:
        /*0074*/ 	.word	0x00000008
.L_93:


//--------------------- .nv.info._Z3recPKfS0_S0_Pf --------------------------
	.section	.nv.info._Z3recPKfS0_S0_Pf,"",@"SHT_CUDA_INFO"
	.sectionflags	@""
	.align	4


	//----- nvinfo : EIATTR_CUDA_API_VERSION
	.align		4
        /*0000*/ 	.byte	0x04, 0x37
        /*0002*/ 	.short	(.L_95 - .L_94)
.L_94:
        /*0004*/ 	.word	0x00000082


	//----- nvinfo : EIATTR_KPARAM_INFO
	.align		4
.L_95:
        /*0008*/ 	.byte	0x04, 0x17
        /*000a*/ 	.short	(.L_97 - .L_96)
.L_96:
        /*000c*/ 	.word	0x00000000
        /*0010*/ 	.short	0x0003
        /*0012*/ 	.short	0x0018
        /*0014*/ 	.byte	0x00, 0xf5, 0x21, 0x00


	//----- nvinfo : EIATTR_KPARAM_INFO
	.align		4
.L_97:
        /*0018*/ 	.byte	0x04, 0x17
        /*001a*/ 	.short	(.L_99 - .L_98)
.L_98:
        /*001c*/ 	.word	0x00000000
        /*0020*/ 	.short	0x0002
        /*0022*/ 	.short	0x0010
        /*0024*/ 	.byte	0x00, 0xf5, 0x21, 0x00


	//----- nvinfo : EIATTR_KPARAM_INFO
	.align		4
.L_99:
        /*0028*/ 	.byte	0x04, 0x17
        /*002a*/ 	.short	(.L_101 - .L_100)
.L_100:
        /*002c*/ 	.word	0x00000000
        /*0030*/ 	.short	0x0001
        /*0032*/ 	.short	0x0008
        /*0034*/ 	.byte	0x00, 0xf5, 0x21, 0x00


	//----- nvinfo : EIATTR_KPARAM_INFO
	.align		4
.L_101:
        /*0038*/ 	.byte	0x04, 0x17
        /*003a*/ 	.short	(.L_103 - .L_102)
.L_102:
        /*003c*/ 	.word	0x00000000
        /*0040*/ 	.short	0x0000
        /*0042*/ 	.short	0x0000
        /*0044*/ 	.byte	0x00, 0xf5, 0x21, 0x00


	//----- nvinfo : EIATTR_SPARSE_MMA_MASK
	.align		4
.L_103:
        /*0048*/ 	.byte	0x03, 0x50
        /*004a*/ 	.short	0x0000


	//----- nvinfo : EIATTR_MAXREG_COUNT
	.align		4
        /*004c*/ 	.byte	0x03, 0x1b
        /*004e*/ 	.short	0x00ff


	//----- nvinfo : EIATTR_MERCURY_ISA_VERSION
	.align		4
        /*0050*/ 	.byte	0x03, 0x5f
        /*0052*/ 	.short	0x0101


	//----- nvinfo : EIATTR_VRC_CTA_INIT_COUNT
	.align		4
        /*0054*/ 	.byte	0x02, 0x4a
	.zero		1
	.zero		1


	//----- nvinfo : EIATTR_EXIT_INSTR_OFFSETS
	.align		4
        /*0058*/ 	.byte	0x04, 0x1c
        /*005a*/ 	.short	(.L_105 - .L_104)


	//   ....[0]....
.L_104:
        /*005c*/ 	.word	0x00000100


	//----- nvinfo : EIATTR_CBANK_PARAM_SIZE
	.align		4
.L_105:
        /*0060*/ 	.byte	0x03, 0x19
        /*0062*/ 	.short	0x0020


	//----- nvinfo : EIATTR_PARAM_CBANK
	.align		4
        /*0064*/ 	.byte	0x04, 0x0a
        /*0066*/ 	.short	(.L_107 - .L_106)
	.align		4
.L_106:
        /*0068*/ 	.word	index@(.nv.constant0._Z3recPKfS0_S0_Pf)
        /*006c*/ 	.short	0x0380
        /*006e*/ 	.short	0x0020


	//----- nvinfo : EIATTR_SW_WAR
	.align		4
.L_107:
        /*0070*/ 	.byte	0x04, 0x36
        /*0072*/ 	.short	(.L_109 - .L_108)
.L_108:
        /*0074*/ 	.word	0x00000008
.L_109:


//--------------------- .nv.info._Z5norecPKfS0_S0_Pf --------------------------
	.section	.nv.info._Z5norecPKfS0_S0_Pf,"",@"SHT_CUDA_INFO"
	.sectionflags	@""
	.align	4


	//----- nvinfo : EIATTR_CUDA_API_VERSION
	.align		4
        /*0000*/ 	.byte	0x04, 0x37
        /*0002*/ 	.short	(.L_111 - .L_110)
.L_110:
        /*0004*/ 	.word	0x00000082


	//----- nvinfo : EIATTR_KPARAM_INFO
	.align		4
.L_111:
        /*0008*/ 	.byte	0x04, 0x17
        /*000a*/ 	.short	(.L_113 - .L_112)
.L_112:
        /*000c*/ 	.word	0x00000000
        /*0010*/ 	.short	0x0003
        /*0012*/ 	.short	0x0018
        /*0014*/ 	.byte	0x00, 0xf5, 0x21, 0x00


	//----- nvinfo : EIATTR_KPARAM_INFO
	.align		4
.L_113:
        /*0018*/ 	.byte	0x04, 0x17
        /*001a*/ 	.short	(.L_115 - .L_114)
.L_114:
        /*001c*/ 	.word	0x00000000
        /*0020*/ 	.short	0x0002
        /*0022*/ 	.short	0x0010
        /*0024*/ 	.byte	0x00, 0xf5, 0x21, 0x00


	//----- nvinfo : EIATTR_KPARAM_INFO
	.align		4
.L_115:
        /*0028*/ 	.byte	0x04, 0x17
        /*002a*/ 	.short	(.L_117 - .L_116)
.L_116:
        /*002c*/ 	.word	0x00000000
        /*0030*/ 	.short	0x0001
        /*0032*/ 	.short	0x0008
        /*0034*/ 	.byte	0x00, 0xf5, 0x21, 0x00


	//----- nvinfo : EIATTR_KPARAM_INFO
	.align		4
.L_117:
        /*0038*/ 	.byte	0x04, 0x17
        /*003a*/ 	.short	(.L_119 - .L_118)
.L_118:
        /*003c*/ 	.word	0x00000000
        /*0040*/ 	.short	0x0000
        /*0042*/ 	.short	0x0000
        /*0044*/ 	.byte	0x00, 0xf5, 0x21, 0x00


	//----- nvinfo : EIATTR_SPARSE_MMA_MASK
	.align		4
.L_119:
        /*0048*/ 	.byte	0x03, 0x50
        /*004a*/ 	.short	0x0000


	//----- nvinfo : EIATTR_MAXREG_COUNT
	.align		4
        /*004c*/ 	.byte	0x03, 0x1b
        /*004e*/ 	.short	0x00ff


	//----- nvinfo : EIATTR_MERCURY_ISA_VERSION
	.align		4
        /*0050*/ 	.byte	0x03, 0x5f
        /*0052*/ 	.short	0x0101


	//----- nvinfo : EIATTR_VRC_CTA_INIT_COUNT
	.align		4
        /*0054*/ 	.byte	0x02, 0x4a
	.zero		1
	.zero		1


	//----- nvinfo : EIATTR_EXIT_INSTR_OFFSETS
	.align		4
        /*0058*/ 	.byte	0x04, 0x1c
        /*005a*/ 	.short	(.L_121 - .L_120)


	//   ....[0]....
.L_120:
        /*005c*/ 	.word	0x00000100


	//----- nvinfo : EIATTR_CBANK_PARAM_SIZE
	.align		4
.L_121:
        /*0060*/ 	.byte	0x03, 0x19
        /*0062*/ 	.short	0x0020


	//----- nvinfo : EIATTR_PARAM_CBANK
	.align		4
        /*0064*/ 	.byte	0x04, 0x0a
        /*0066*/ 	.short	(.L_123 - .L_122)
	.align		4
.L_122:
        /*0068*/ 	.word	index@(.nv.constant0._Z5norecPKfS0_S0_Pf)
        /*006c*/ 	.short	0x0380
        /*006e*/ 	.short	0x0020


	//----- nvinfo : EIATTR_SW_WAR
	.align		4
.L_123:
        /*0070*/ 	.byte	0x04, 0x36
        /*0072*/ 	.short	(.L_125 - .L_124)
.L_124:
        /*0074*/ 	.word	0x00000008
.L_125:


//--------------------- .nv.callgraph             --------------------------
	.section	.nv.callgraph,"",@"SHT_CUDA_CALLGRAPH"
	.align	4
	.sectionentsize	8
	.align		4
        /*0000*/ 	.word	0x00000000
	.align		4
        /*0004*/ 	.word	0xffffffff
	.align		4
        /*0008*/ 	.word	0x00000000
	.align		4
        /*000c*/ 	.word	0xfffffffe
	.align		4
        /*0010*/ 	.word	0x00000000
	.align		4
        /*0014*/ 	.word	0xfffffffd
	.align		4
        /*0018*/ 	.word	0x00000000
	.align		4
        /*001c*/ 	.word	0xfffffffc


//--------------------- .text._Z5rechc2ACPfS0_    --------------------------
	.section	.text._Z5rechc2ACPfS0_,"ax",@progbits
	.align	128
        .global         _Z5rechc2ACPfS0_
        .type           _Z5rechc2ACPfS0_,@function
        .size           _Z5rechc2ACPfS0_,(.L_x_6 - _Z5rechc2ACPfS0_)
        .other          _Z5rechc2ACPfS0_,@"STO_CUDA_ENTRY STV_DEFAULT"
_Z5rechc2ACPfS0_:
.text._Z5rechc2ACPfS0_:
[----:B------:R-:W-:Y:S01]  /*0000*/  LDC R1, c[0x0][0x37c] ;  /* 0x0000df00ff017b82 */ /* 0x000fe20000000800 */
[----:B------:R-:W0:Y:S07]  /*0010*/  S2R R17, SR_TID.X ;  /* 0x0000000000117919 */ /* 0x000e2e0000002100 */
[----:B------:R-:W0:Y:S01]  /*0020*/  LDC.64 R2, c[0x0][0x380] ;  /* 0x0000e000ff027b82 */ /* 0x000e220000000a00 */
[----:B------:R-:W1:Y:S07]  /*0030*/  LDCU.64 UR4, c[0x0][0x358] ;  /* 0x00006b00ff0477ac */ /* 0x000e6e0008000a00 */
[----:B------:R-:W2:Y:S08]  /*0040*/  LDC.64 R4, c[0x0][0x388] ;  /* 0x0000e200ff047b82 */ /* 0x000eb00000000a00 */
[----:B------:R-:W3:Y:S08]  /*0050*/  LDC.64 R6, c[0x0][0x390] ;  /* 0x0000e400ff067b82 */ /* 0x000ef00000000a00 */
[----:B------:R-:W4:Y:S01]  /*0060*/  LDC.64 R8, c[0x0][0x398] ;  /* 0x0000e600ff087b82 */ /* 0x000f220000000a00 */
[----:B0-----:R-:W-:-:S07]  /*0070*/  IMAD.WIDE.U32 R2, R17, 0x4, R2 ;  /* 0x0000000411027825 */ /* 0x001fce00078e0002 */
[----:B------:R-:W0:Y:S01]  /*0080*/  LDC.64 R10, c[0x0][0x3a0] ;  /* 0x0000e800ff0a7b82 */ /* 0x000e220000000a00 */
[C---:B--2---:R-:W-:Y:S01]  /*0090*/  IMAD.WIDE.U32 R4, R17.reuse, 0x4, R4 ;  /* 0x0000000411047825 */ /* 0x044fe200078e0004 */
[----:B-1----:R-:W2:Y:S03]  /*00a0*/  LDG.E.CONSTANT R2, desc[UR4][R2.64] ;  /* 0x0000000402027981 */ /* 0x002ea6000c1e9900 */
[C---:B---3--:R-:W-:Y:S02]  /*00b0*/  IMAD.WIDE.U32 R6, R17.reuse, 0x4, R6 ;  /* 0x0000000411067825 */ /* 0x048fe400078e0006 */
[----:B------:R-:W2:Y:S04]  /*00c0*/  LDG.E.CONSTANT R5, desc[UR4][R4.64] ;  /* 0x0000000404057981 */ /* 0x000ea8000c1e9900 */
[----:B------:R-:W2:Y:S01]  /*00d0*/  LDG.E.CONSTANT R6, desc[UR4][R6.64] ;  /* 0x0000000406067981 */ /* 0x000ea2000c1e9900 */
[----:B----4-:R-:W-:-:S04]  /*00e0*/  IMAD.WIDE.U32 R8, R17, 0x4, R8 ;  /* 0x0000000411087825 */ /* 0x010fc800078e0008 */
[----:B0-----:R-:W-:-:S04]  /*00f0*/  IMAD.WIDE.U32 R10, R17, 0x4, R10 ;  /* 0x00000004110a7825 */ /* 0x001fc800078e000a */
[CCC-:B--2---:R-:W-:Y:S01]  /*0100*/  FFMA R13, R5.reuse, R6.reuse, R2.reuse ;  /* 0x00000006050d7223 */ /* 0x1c4fe20000000002 */
[----:B------:R-:W-:-:S04]  /*0110*/  FFMA R15, -R5, R6, R2 ;  /* 0x00000006050f7223 */ /* 0x000fc80000000102 */
[----:B------:R-:W-:Y:S04]  /*0120*/  STG.E desc[UR4][R8.64], R13 ;  /* 0x0000000d08007986 */ /* 0x000fe8000c101904 */
[----:B------:R-:W-:Y:S01]  /*0130*/  STG.E desc[UR4][R10.64], R15 ;  /* 0x0000000f0a007986 */ /* 0x000fe2000c101904 */
[----:B------:R-:W-:Y:S05]  /*0140*/  EXIT ;  /* 0x000000000000794d */ /* 0x000fea0003800000 */
.L_x_0:
[----:B------:R-:W-:-:S00]  /*0150*/  BRA `(.L_x_0) ;  /* 0xfffffffc00fc7947 */ /* 0x000fc0000383ffff */
[----:B------:R-:W-:-:S00]  /*0160*/  NOP ;  /* 0x0000000000007918 */ /* 0x000fc00000000000 */
        /* <DEDUP_REMOVED lines=9> */
.L_x_6:


//--------------------- .text._Z4rechPK1HPf       --------------------------
	.section	.text._Z4rechPK1HPf,"ax",@progbits
	.align	128
        .global         _Z4rechPK1HPf
        .type           _Z4rechPK1HPf,@function
        .size           _Z4rechPK1HPf,(.L_x_7 - _Z4rechPK1HPf)
        .other          _Z4rechPK1HPf,@"STO_CUDA_ENTRY STV_DEFAULT"
_Z4rechPK1HPf:
.text._Z4rechPK1HPf:
[----:B------:R-:W-:Y:S08]  /*0000*/  LDC R1, c[0x0][0x37c] ;  /* 0x0000df00ff017b82 */ /* 0x000ff00000000800 */
[----:B------:R-:W0:Y:S01]  /*0010*/  LDC.64 R10, c[0x0][0x380] ;  /* 0x0000e000ff0a7b82 */ /* 0x000e220000000a00 */
[----:B------:R-:W0:Y:S01]  /*0020*/  LDCU.64 UR4, c[0x0][0x358] ;  /* 0x00006b00ff0477ac */ /* 0x000e220008000a00 */
[----:B------:R-:W1:Y:S06]  /*0030*/  S2R R13, SR_TID.X ;  /* 0x00000000000d7919 */ /* 0x000e6c0000002100 */
[----:B------:R-:W2:Y:S01]  /*0040*/  LDC.64 R8, c[0x0][0x388] ;  /* 0x0000e200ff087b82 */ /* 0x000ea20000000a00 */
[----:B0-----:R-:W1:Y:S04]  /*0050*/  LDG.E.64.CONSTANT R2, desc[UR4][R10.64+0x8] ;  /* 0x000008040a027981 */ /* 0x001e68000c1e9b00 */
[----:B------:R-:W3:Y:S04]  /*0060*/  LDG.E.64.CONSTANT R4, desc[UR4][R10.64] ;  /* 0x000000040a047981 */ /* 0x000ee8000c1e9b00 */
[----:B------:R-:W4:Y:S01]  /*0070*/  LDG.E.64.CONSTANT R6, desc[UR4][R10.64+0x10] ;  /* 0x000010040a067981 */ /* 0x000f22000c1e9b00 */
[----:B-1----:R-:W-:-:S04]  /*0080*/  IMAD.WIDE.U32 R2, R13, 0x4, R2 ;  /* 0x000000040d027825 */ /* 0x002fc800078e0002 */
[C---:B---3--:R-:W-:Y:S02]  /*0090*/  IMAD.WIDE.U32 R4, R13.reuse, 0x4, R4 ;  /* 0x000000040d047825 */ /* 0x048fe400078e0004 */
[----:B------:R-:W3:Y:S02]  /*00a0*/  LD.E R3, desc[UR4][R2.64] ;  /* 0x0000000402037980 */ /* 0x000ee4000c101900 */
[C---:B----4-:R-:W-:Y:S02]  /*00b0*/  IMAD.WIDE.U32 R6, R13.reuse, 0x4, R6 ;  /* 0x000000040d067825 */ /* 0x050fe400078e0006 */
[----:B------:R-:W3:Y:S04]  /*00c0*/  LD.E R4, desc[UR4][R4.64] ;  /* 0x0000000404047980 */ /* 0x000ee8000c101900 */
[----:B------:R-:W3:Y:S01]  /*00d0*/  LDG.E.CONSTANT R6, desc[UR4][R6.64] ;  /* 0x0000000406067981 */ /* 0x000ee2000c1e9900 */
[----:B--2---:R-:W-:-:S04]  /*00e0*/  IMAD.WIDE.U32 R8, R13, 0x4, R8 ;  /* 0x000000040d087825 */ /* 0x004fc800078e0008 */
[----:B---3--:R-:W-:-:S05]  /*00f0*/  FFMA R13, R3, R6, R4 ;  /* 0x00000006030d7223 */ /* 0x008fca0000000004 */
[----:B------:R-:W-:Y:S01]  /*0100*/  STG.E desc[UR4][R8.64], R13 ;  /* 0x0000000d08007986 */ /* 0x000fe2000c101904 */
[----:B------:R-:W-:Y:S05]  /*0110*/  EXIT ;  /* 0x000000000000794d */ /* 0x000fea0003800000 */
.L_x_1:
        /* <DEDUP_REMOVED lines=14> */
.L_x_7:


//--------------------- .text._Z6norecgPKfS0_S0_Pf --------------------------
	.section	.text._Z6norecgPKfS0_S0_Pf,"ax",@progbits
	.align	128
        .global         _Z6norecgPKfS0_S0_Pf
        .type           _Z6norecgPKfS0_S0_Pf,@function
        .size           _Z6norecgPKfS0_S0_Pf,(.L_x_8 - _Z6norecgPKfS0_S0_Pf)
        .other          _Z6norecgPKfS0_S0_Pf,@"STO_CUDA_ENTRY STV_DEFAULT"
_Z6norecgPKfS0_S0_Pf:
.text._Z6norecgPKfS0_S0_Pf:
[----:B------:R-:W-:Y:S01]  /*0000*/  LDC R1, c[0x0][0x37c] ;  /* 0x0000df00ff017b82 */ /* 0x000fe20000000800 */
[----:B------:R-:W0:Y:S07]  /*0010*/  S2R R11, SR_TID.X ;  /* 0x00000000000b7919 */ /* 0x000e2e0000002100 */
[----:B------:R-:W0:Y:S01]  /*0020*/  LDC.64 R2, c[0x0][0x380] ;  /* 0x0000e000ff027b82 */ /* 0x000e220000000a00 */
[----:B------:R-:W1:Y:S07]  /*0030*/  LDCU.64 UR4, c[0x0][0x358] ;  /* 0x00006b00ff0477ac */ /* 0x000e6e0008000a00 */
[----:B------:R-:W2:Y:S08]  /*0040*/  LDC.64 R4, c[0x0][0x388] ;  /* 0x0000e200ff047b82 */ /* 0x000eb00000000a00 */
[----:B------:R-:W3:Y:S08]  /*0050*/  LDC.64 R6, c[0x0][0x390] ;  /* 0x0000e400ff067b82 */ /* 0x000ef00000000a00 */
[----:B------:R-:W4:Y:S01]  /*0060*/  LDC.64 R8, c[0x0][0x398] ;  /* 0x0000e600ff087b82 */ /* 0x000f220000000a00 */
[----:B0-----:R-:W-:-:S04]  /*0070*/  IMAD.WIDE.U32 R2, R11, 0x4, R2 ;  /* 0x000000040b027825 */ /* 0x001fc800078e0002 */
[C---:B--2---:R-:W-:Y:S02]  /*0080*/  IMAD.WIDE.U32 R4, R11.reuse, 0x4, R4 ;  /* 0x000000040b047825 */ /* 0x044fe400078e0004 */
[----:B-1----:R-:W2:Y:S02]  /*0090*/  LDG.E.CONSTANT R2, desc[UR4][R2.64] ;  /* 0x0000000402027981 */ /* 0x002ea4000c1e9900 */
[C---:B---3--:R-:W-:Y:S02]  /*00a0*/  IMAD.WIDE.U32 R6, R11.reuse, 0x4, R6 ;  /* 0x000000040b067825 */ /* 0x048fe400078e0006 */
[----:B------:R-:W2:Y:S04]  /*00b0*/  LDG.E.CONSTANT R5, desc[UR4][R4.64] ;  /* 0x0000000404057981 */ /* 0x000ea8000c1e9900 */
[----:B------:R-:W2:Y:S01]  /*00c0*/  LDG.E.CONSTANT R6, desc[UR4][R6.64] ;  /* 0x0000000406067981 */ /* 0x000ea2000c1e9900 */
[----:B----4-:R-:W-:-:S04]  /*00d0*/  IMAD.WIDE.U32 R8, R11, 0x4, R8 ;  /* 0x000000040b087825 */ /* 0x010fc800078e0008 */
[----:B--2---:R-:W-:-:S05]  /*00e0*/  FFMA R11, R5, R6, R2 ;  /* 0x00000006050b7223 */ /* 0x004fca0000000002 */
[----:B------:R-:W-:Y:S01]  /*00f0*/  STG.E desc[UR4][R8.64], R11 ;  /* 0x0000000b08007986 */ /* 0x000fe2000c101904 */
[----:B------:R-:W-:Y:S05]  /*0100*/  EXIT ;  /* 0x000000000000794d */ /* 0x000fea0003800000 */
.L_x_2:
        /* <DEDUP_REMOVED lines=15> */
.L_x_8:


//--------------------- .text._Z4recgPKfS0_S0_Pf  --------------------------
	.section	.text._Z4recgPKfS0_S0_Pf,"ax",@progbits
	.align	128
        .global         _Z4recgPKfS0_S0_Pf
        .type           _Z4recgPKfS0_S0_Pf,@function
        .size           _Z4recgPKfS0_S0_Pf,(.L_x_9 - _Z4recgPKfS0_S0_Pf)
        .other          _Z4recgPKfS0_S0_Pf,@"STO_CUDA_ENTRY STV_DEFAULT"
_Z4recgPKfS0_S0_Pf:
.text._Z4recgPKfS0_S0_Pf:
        /* <DEDUP_REMOVED lines=17> */
.L_x_3:
        /* <DEDUP_REMOVED lines=15> */
.L_x_9:


//--------------------- .text._Z3recPKfS0_S0_Pf   --------------------------
	.section	.text._Z3recPKfS0_S0_Pf,"ax",@progbits
	.align	128
        .global         _Z3recPKfS0_S0_Pf
        .type           _Z3recPKfS0_S0_Pf,@function
        .size           _Z3recPKfS0_S0_Pf,(.L_x_10 - _Z3recPKfS0_S0_Pf)
        .other          _Z3recPKfS0_S0_Pf,@"STO_CUDA_ENTRY STV_DEFAULT"
_Z3recPKfS0_S0_Pf:
.text._Z3recPKfS0_S0_Pf:
        /* <DEDUP_REMOVED lines=17> */
.L_x_4:
        /* <DEDUP_REMOVED lines=15> */
.L_x_10:


//--------------------- .text._Z5norecPKfS0_S0_Pf --------------------------
	.section	.text._Z5norecPKfS0_S0_Pf,"ax",@progbits
	.align	128
        .global         _Z5norecPKfS0_S0_Pf
        .type           _Z5norecPKfS0_S0_Pf,@function
        .size           _Z5norecPKfS0_S0_Pf,(.L_x_11 - _Z5norecPKfS0_S0_Pf)
        .other          _Z5norecPKfS0_S0_Pf,@"STO_CUDA_ENTRY STV_DEFAULT"
_Z5norecPKfS0_S0_Pf:
.text._Z5norecPKfS0_S0_Pf:
        /* <DEDUP_REMOVED lines=9> */
[----:B-1----:R-:W2:Y:S02]  /*0090*/  LDG.E R2, desc[UR4][R2.64] ;  /* 0x0000000402027981 */ /* 0x002ea4000c1e1900 */
[C---:B---3--:R-:W-:Y:S02]  /*00a0*/  IMAD.WIDE.U32 R6, R11.reuse, 0x4, R6 ;  /* 0x000000040b067825 */ /* 0x048fe400078e0006 */
[----:B------:R-:W2:Y:S04]  /*00b0*/  LDG.E R5, desc[UR4][R4.64] ;  /* 0x0000000404057981 */ /* 0x000ea8000c1e1900 */
[----:B------:R-:W2:Y:S01]  /*00c0*/  LDG.E R6, desc[UR4][R6.64] ;  /* 0x0000000406067981 */ /* 0x000ea2000c1e1900 */
[----:B----4-:R-:W-:-:S04]  /*00d0*/  IMAD.WIDE.U32 R8, R11, 0x4, R8 ;  /* 0x000000040b087825 */ /* 0x010fc800078e0008 */
[----:B--2---:R-:W-:-:S05]  /*00e0*/  FFMA R11, R5, R6, R2 ;  /* 0x00000006050b7223 */ /* 0x004fca0000000002 */
[----:B------:R-:W-:Y:S01]  /*00f0*/  STG.E desc[UR4][R8.64], R11 ;  /* 0x0000000b08007986 */ /* 0x000fe2000c101904 */
[----:B------:R-:W-:Y:S05]  /*0100*/  EXIT ;  /* 0x000000000000794d */ /* 0x000fea0003800000 */
.L_x_5:
        /* <DEDUP_REMOVED lines=15> */
.L_x_11:


//--------------------- .nv.shared.reserved.0     --------------------------
	.section	.nv.shared.reserved.0,"aw",@nobits
	.weak		__nv_reservedSMEM_offset_0_alias
	.size		__nv_reservedSMEM_offset_0_alias, 0, 64
	.other		__nv_reservedSMEM_offset_0_alias,@"STO_CUDA_RESERVED_SHARED STV_DEFAULT"
__nv_reservedSMEM_offset_0_alias:
	.zero		0
	.zero		64


//--------------------- .nv.constant0._Z5rechc2ACPfS0_ --------------------------
	.section	.nv.constant0._Z5rechc2ACPfS0_,"a",@progbits
	.sectionflags	@""
	.align	4
.nv.constant0._Z5rechc2ACPfS0_:
	.zero		936


//--------------------- .nv.constant0._Z4rechPK1HPf --------------------------
	.section	.nv.constant0._Z4rechPK1HPf,"a",@progbits
	.sectionflags	@""
	.align	4
.nv.constant0._Z4rechPK1HPf:
	.zero		912


//--------------------- .nv.constant0._Z6norecgPKfS0_S0_Pf --------------------------
	.section	.nv.constant0._Z6norecgPKfS0_S0_Pf,"a",@progbits
	.sectionflags	@""
	.align	4
.nv.constant0._Z6norecgPKfS0_S0_Pf:
	.zero		928


//--------------------- .nv.constant0._Z4recgPKfS0_S0_Pf --------------------------
	.section	.nv.constant0._Z4recgPKfS0_S0_Pf,"a",@progbits
	.sectionflags	@""
	.align	4
.nv.constant0._Z4recgPKfS0_S0_Pf:
	.zero		928


//--------------------- .nv.constant0._Z3recPKfS0_S0_Pf --------------------------
	.section	.nv.constant0._Z3recPKfS0_S0_Pf,"a",@progbits
	.sectionflags	@""
	.align	4
.nv.constant0._Z3recPKfS0_S0_Pf:
	.zero		928


//--------------------- .nv.constant0._Z5norecPKfS0_S0_Pf --------------------------
	.section	.nv.constant0._Z5norecPKfS0_S0_Pf,"a",@progbits
	.sectionflags	@""
	.align	4
.nv.constant0._Z5norecPKfS0_S0_Pf:
	.zero		928


//--------------------- SYMBOLS --------------------------

	.type		.nv.reservedSmem.offset0,@object
	.size		.nv.reservedSmem.offset0,0x4
